	.headerflags	@"EF_CUDA_TEXMODE_UNIFIED EF_CUDA_64BIT_ADDRESS EF_CUDA_ACCELERATORS EF_CUDA_SM90 EF_CUDA_VIRTUAL_SM(EF_CUDA_SM90)"
	.elftype	@"ET_EXEC"


//--------------------- .nv.info                  --------------------------
	.section	.nv.info,"",@"SHT_CUDA_INFO"
	.align	4


	//----- nvinfo : EIATTR_REGCOUNT
	.align		4
        /*0000*/ 	.byte	0x04, 0x2f
        /*0002*/ 	.short	(.L_1 - .L_0)
	.align		4
.L_0:
        /*0004*/ 	.word	index@(triton_poi_fused_add_convolution_16)
        /*0008*/ 	.word	0x0000001e


	//----- nvinfo : EIATTR_MIN_STACK_SIZE
	.align		4
.L_1:
        /*000c*/ 	.byte	0x04, 0x12
        /*000e*/ 	.short	(.L_3 - .L_2)
	.align		4
.L_2:
        /*0010*/ 	.word	index@(triton_poi_fused_add_convolution_16)
        /*0014*/ 	.word	0x00000000


	//----- nvinfo : EIATTR_FRAME_SIZE
	.align		4
.L_3:
        /*0018*/ 	.byte	0x04, 0x11
        /*001a*/ 	.short	(.L_5 - .L_4)
	.align		4
.L_4:
        /*001c*/ 	.word	index@(triton_poi_fused_add_convolution_16)
        /*0020*/ 	.word	0x00000000


	//----- nvinfo : EIATTR_MIN_STACK_SIZE
	.align		4
.L_5:
        /*0024*/ 	.byte	0x04, 0x12
        /*0026*/ 	.short	(.L_7 - .L_6)
	.align		4
.L_6:
        /*0028*/ 	.word	index@(triton_poi_fused_add_convolution_16)
        /*002c*/ 	.word	0x00000000
.L_7:


//--------------------- .nv.info.triton_poi_fused_add_convolution_16 --------------------------
	.section	.nv.info.triton_poi_fused_add_convolution_16,"",@"SHT_CUDA_INFO"
	.sectionflags	@""
	.align	4


	//----- nvinfo : EIATTR_CUDA_API_VERSION
	.align		4
        /*0000*/ 	.byte	0x04, 0x37
        /*0002*/ 	.short	(.L_9 - .L_8)
.L_8:
        /*0004*/ 	.word	0x0000007c


	//----- nvinfo : EIATTR_KPARAM_INFO
	.align		4
.L_9:
        /*0008*/ 	.byte	0x04, 0x17
        /*000a*/ 	.short	(.L_11 - .L_10)
.L_10:
        /*000c*/ 	.word	0x00000000
        /*0010*/ 	.short	0x0003
        /*0012*/ 	.short	0x0018
        /*0014*/ 	.byte	0x00, 0xf0, 0x11, 0x00


	//----- nvinfo : EIATTR_KPARAM_INFO
	.align		4
.L_11:
        /*0018*/ 	.byte	0x04, 0x17
        /*001a*/ 	.short	(.L_13 - .L_12)
.L_12:
        /*001c*/ 	.word	0x00000000
        /*0020*/ 	.short	0x0002
        /*0022*/ 	.short	0x0010
        /*0024*/ 	.byte	0x00, 0xf4, 0x21, 0x00


	//----- nvinfo : EIATTR_KPARAM_INFO
	.align		4
.L_13:
        /*0028*/ 	.byte	0x04, 0x17
        /*002a*/ 	.short	(.L_15 - .L_14)
.L_14:
        /*002c*/ 	.word	0x00000000
        /*0030*/ 	.short	0x0001
        /*0032*/ 	.short	0x0008
        /*0034*/ 	.byte	0x00, 0xf4, 0x21, 0x00


	//----- nvinfo : EIATTR_KPARAM_INFO
	.align		4
.L_15:
        /*0038*/ 	.byte	0x04, 0x17
        /*003a*/ 	.short	(.L_17 - .L_16)
.L_16:
        /*003c*/ 	.word	0x00000000
        /*0040*/ 	.short	0x0000
        /*0042*/ 	.short	0x0000
        /*0044*/ 	.byte	0x00, 0xf4, 0x21, 0x00


	//----- nvinfo : EIATTR_SPARSE_MMA_MASK
	.align		4
.L_17:
        /*0048*/ 	.byte	0x03, 0x50
        /*004a*/ 	.short	0x0000


	//----- nvinfo : EIATTR_MAXREG_COUNT
	.align		4
        /*004c*/ 	.byte	0x03, 0x1b
        /*004e*/ 	.short	0x00ff


	//----- nvinfo : EIATTR_EXIT_INSTR_OFFSETS
	.align		4
        /*0050*/ 	.byte	0x04, 0x1c
        /*0052*/ 	.short	(.L_19 - .L_18)


	//   ....[0]....
.L_18:
        /*0054*/ 	.word	0x00000290


	//----- nvinfo : EIATTR_REQNTID
	.align		4
.L_19:
        /*0058*/ 	.byte	0x04, 0x10
        /*005a*/ 	.short	(.L_21 - .L_20)
.L_20:
        /*005c*/ 	.word	0x00000080
        /*0060*/ 	.word	0x00000001
        /*0064*/ 	.word	0x00000001


	//----- nvinfo : EIATTR_CBANK_PARAM_SIZE
	.align		4
.L_21:
        /*0068*/ 	.byte	0x03, 0x19
        /*006a*/ 	.short	0x001c


	//----- nvinfo : EIATTR_PARAM_CBANK
	.align		4
        /*006c*/ 	.byte	0x04, 0x0a
        /*006e*/ 	.short	(.L_23 - .L_22)
	.align		4
.L_22:
        /*0070*/ 	.word	index@(.nv.constant0.triton_poi_fused_add_convolution_16)
        /*0074*/ 	.short	0x0210
        /*0076*/ 	.short	0x001c


	//----- nvinfo : EIATTR_SW_WAR
	.align		4
.L_23:
        /*0078*/ 	.byte	0x04, 0x36
        /*007a*/ 	.short	(.L_25 - .L_24)
.L_24:
        /*007c*/ 	.word	0x00000008
.L_25:


//--------------------- .nv.callgraph             --------------------------
	.section	.nv.callgraph,"",@"SHT_CUDA_CALLGRAPH"
	.align	4
	.sectionentsize	8
	.align		4
        /*0000*/ 	.word	0x00000000
	.align		4
        /*0004*/ 	.word	0xffffffff
	.align		4
        /*0008*/ 	.word	0x00000000
	.align		4
        /*000c*/ 	.word	0xfffffffe
	.align		4
        /*0010*/ 	.word	0x00000000
	.align		4
        /*0014*/ 	.word	0xfffffffd
	.align		4
        /*0018*/ 	.word	0x00000000
	.align		4
        /*001c*/ 	.word	0xfffffffc


//--------------------- .text.triton_poi_fused_add_convolution_16 --------------------------
	.section	.text.triton_poi_fused_add_convolution_16,"ax",@progbits
	.align	128
        .global         triton_poi_fused_add_convolution_16
        .type           triton_poi_fused_add_convolution_16,@function
        .size           triton_poi_fused_add_convolution_16,(.L_x_1 - triton_poi_fused_add_convolution_16)
        .other          triton_poi_fused_add_convolution_16,@"STO_CUDA_ENTRY STV_DEFAULT"
triton_poi_fused_add_convolution_16:
.text.triton_poi_fused_add_convolution_16:
[----:B------:R-:W-:Y:S01]  /*0000*/  LDC R1, c[0x0][0x28] ;  /* 0x00000a00ff017b82 */ /* 0x000fe20000000800 */
[----:B------:R-:W1:Y:S07]  /*0010*/  S2R R0, SR_TID.X ;  /* 0x0000000000007919 */ /* 0x000e6e0000002100 */
[----:B------:R-:W2:Y:S01]  /*0020*/  LDC.64 R4, c[0x0][0x220] ;  /* 0x00008800ff047b82 */ /* 0x000ea20000000a00 */
[----:B------:R-:W-:Y:S01]  /*0030*/  ULDC.64 UR4, c[0x0][0x208] ;  /* 0x0000820000047ab9 */ /* 0x000fe20000000a00 */
[----:B------:R-:W3:Y:S06]  /*0040*/  S2R R7, SR_CTAID.X ;  /* 0x0000000000077919 */ /* 0x000eec0000002500 */
[----:B------:R-:W4:Y:S08]  /*0050*/  LDC.64 R2, c[0x0][0x210] ;  /* 0x00008400ff027b82 */ /* 0x000f300000000a00 */
[----:B------:R-:W5:Y:S01]  /*0060*/  LDC.64 R24, c[0x0][0x218] ;  /* 0x00008600ff187b82 */ /* 0x000f620000000a00 */
[----:B-1----:R-:W-:-:S04]  /*0070*/  SHF.L.U32 R0, R0, 0x2, RZ ;  /* 0x0000000200007819 */ /* 0x002fc800000006ff */
[----:B------:R-:W-:Y:S02]  /*0080*/  LOP3.LUT R0, R0, 0x1fc, RZ, 0xc0, !PT ;  /* 0x000001fc00007812 */ /* 0x000fe400078ec0ff */
[----:B---3--:R-:W-:Y:S02]  /*0090*/  SHF.R.S32.HI R6, RZ, 0x15, R7 ;  /* 0x00000015ff067819 */ /* 0x008fe40000011407 */
[----:B------:R-:W-:Y:S02]  /*00a0*/  LEA R7, R7, R0, 0xa ;  /* 0x0000000007077211 */ /* 0x000fe400078e50ff */
[----:B------:R-:W-:-:S03]  /*00b0*/  SGXT R0, R6, 0x1 ;  /* 0x000000010600781a */ /* 0x000fc60000000200 */
[----:B----4-:R-:W-:Y:S01]  /*00c0*/  IMAD.WIDE R2, R7, 0x4, R2 ;  /* 0x0000000407027825 */ /* 0x010fe200078e0202 */
[----:B------:R-:W-:-:S03]  /*00d0*/  LEA.HI R0, R0, R7, RZ, 0x6 ;  /* 0x0000000700007211 */ /* 0x000fc600078f30ff */
[----:B-----5:R-:W-:Y:S01]  /*00e0*/  IMAD.WIDE R24, R7, 0x4, R24 ;  /* 0x0000000407187825 */ /* 0x020fe200078e0218 */
[----:B------:R-:W-:Y:S01]  /*00f0*/  LOP3.LUT R0, R0, 0xffffffc0, RZ, 0xc0, !PT ;  /* 0xffffffc000007812 */ /* 0x000fe200078ec0ff */
[----:B------:R-:W3:Y:S03]  /*0100*/  LDG.E.128 R16, desc[UR4][R2.64] ;  /* 0x0000000402107981 */ /* 0x000ee6000c1e1d00 */
[----:B------:R-:W-:Y:S01]  /*0110*/  IADD3 R9, R7, -R0, RZ ;  /* 0x8000000007097210 */ /* 0x000fe20007ffe0ff */
[----:B------:R-:W4:Y:S04]  /*0120*/  LDG.E.128 R20, desc[UR4][R24.64] ;  /* 0x0000000418147981 */ /* 0x000f28000c1e1d00 */
[----:B--2---:R-:W-:Y:S01]  /*0130*/  IMAD.WIDE R4, R9, 0x4, R4 ;  /* 0x0000000409047825 */ /* 0x004fe200078e0204 */
[----:B------:R-:W2:Y:S04]  /*0140*/  LDG.E.128 R12, desc[UR4][R2.64+0x800] ;  /* 0x00080004020c7981 */ /* 0x000ea8000c1e1d00 */
[----:B------:R-:W5:Y:S04]  /*0150*/  LDG.E.128 R8, desc[UR4][R24.64+0x800] ;  /* 0x0008000418087981 */ /* 0x000f68000c1e1d00 */
[----:B------:R-:W3:Y:S02]  /*0160*/  LDG.E.EL.128 R4, desc[UR4][R4.64] ;  /* 0x0000000404047981 */ /* 0x000ee4000c2e1d00 */
[----:B---3--:R-:W-:Y:S01]  /*0170*/  FADD R0, R17, R5 ;  /* 0x0000000511007221 */ /* 0x008fe20000000000 */
[----:B------:R-:W-:Y:S01]  /*0180*/  FADD R17, R18, R6 ;  /* 0x0000000612117221 */ /* 0x000fe20000000000 */
[----:B------:R-:W-:-:S02]  /*0190*/  FADD R27, R16, R4 ;  /* 0x00000004101b7221 */ /* 0x000fc40000000000 */
[----:B----4-:R-:W-:Y:S01]  /*01a0*/  FADD R21, R21, R0 ;  /* 0x0000000015157221 */ /* 0x010fe20000000000 */
[----:B------:R-:W-:Y:S01]  /*01b0*/  FADD R22, R22, R17 ;  /* 0x0000001116167221 */ /* 0x000fe20000000000 */
[----:B--2---:R-:W-:Y:S01]  /*01c0*/  FADD R17, R12, R4 ;  /* 0x000000040c117221 */ /* 0x004fe20000000000 */
[----:B------:R-:W-:Y:S01]  /*01d0*/  FADD R0, R13, R5 ;  /* 0x000000050d007221 */ /* 0x000fe20000000000 */
[--C-:B------:R-:W-:Y:S01]  /*01e0*/  FADD R16, R19, R7.reuse ;  /* 0x0000000713107221 */ /* 0x100fe20000000000 */
[----:B------:R-:W-:Y:S01]  /*01f0*/  FADD R5, R14, R6 ;  /* 0x000000060e057221 */ /* 0x000fe20000000000 */
[----:B------:R-:W-:Y:S01]  /*0200*/  FADD R4, R15, R7 ;  /* 0x000000070f047221 */ /* 0x000fe20000000000 */
[----:B------:R-:W-:Y:S01]  /*0210*/  FADD R20, R20, R27 ;  /* 0x0000001b14147221 */ /* 0x000fe20000000000 */
[----:B------:R-:W-:Y:S01]  /*0220*/  FADD R23, R23, R16 ;  /* 0x0000001017177221 */ /* 0x000fe20000000000 */
[----:B-----5:R-:W-:Y:S01]  /*0230*/  FADD R8, R8, R17 ;  /* 0x0000001108087221 */ /* 0x020fe20000000000 */
[----:B------:R-:W-:Y:S01]  /*0240*/  FADD R9, R9, R0 ;  /* 0x0000000009097221 */ /* 0x000fe20000000000 */
[----:B------:R-:W-:Y:S01]  /*0250*/  FADD R10, R10, R5 ;  /* 0x000000050a0a7221 */ /* 0x000fe20000000000 */
[----:B------:R-:W-:Y:S01]  /*0260*/  FADD R11, R11, R4 ;  /* 0x000000040b0b7221 */ /* 0x000fe20000000000 */
[----:B------:R-:W-:Y:S04]  /*0270*/  STG.E.128 desc[UR4][R2.64], R20 ;  /* 0x0000001402007986 */ /* 0x000fe8000c101d04 */
[----:B------:R-:W-:Y:S01]  /*0280*/  STG.E.128 desc[UR4][R2.64+0x800], R8 ;  /* 0x0008000802007986 */ /* 0x000fe2000c101d04 */
[----:B------:R-:W-:Y:S05]  /*0290*/  EXIT ;  /* 0x000000000000794d */ /* 0x000fea0003800000 */
.L_x_0:
[----:B------:R-:W-:-:S00]  /*02a0*/  BRA `(.L_x_0) ;  /* 0xfffffffc00fc7947 */ /* 0x000fc0000383ffff */
[----:B------:R-:W-:-:S00]  /*02b0*/  NOP ;  /* 0x0000000000007918 */ /* 0x000fc00000000000 */
        /* <DEDUP_REMOVED lines=12> */
.L_x_1:


//--------------------- .nv.constant0.triton_poi_fused_add_convolution_16 --------------------------
	.section	.nv.constant0.triton_poi_fused_add_convolution_16,"a",@progbits
	.sectionflags	@""
	.align	4
.nv.constant0.triton_poi_fused_add_convolution_16:
	.zero		556
